	.headerflags	@"EF_CUDA_TEXMODE_UNIFIED EF_CUDA_64BIT_ADDRESS EF_CUDA_ACCELERATORS EF_CUDA_SM90 EF_CUDA_VIRTUAL_SM(EF_CUDA_SM90)"
	.elftype	@"ET_EXEC"


//--------------------- .nv.info                  --------------------------
	.section	.nv.info,"",@"SHT_CUDA_INFO"
	.align	4


	//----- nvinfo : EIATTR_REGCOUNT
	.align		4
        /*0000*/ 	.byte	0x04, 0x2f
        /*0002*/ 	.short	(.L_1 - .L_0)
	.align		4
.L_0:
        /*0004*/ 	.word	index@(triton_poi_fused__unsafe_index_add_mul_sub_88)
        /*0008*/ 	.word	0x0000000e


	//----- nvinfo : EIATTR_MIN_STACK_SIZE
	.align		4
.L_1:
        /*000c*/ 	.byte	0x04, 0x12
        /*000e*/ 	.short	(.L_3 - .L_2)
	.align		4
.L_2:
        /*0010*/ 	.word	index@(triton_poi_fused__unsafe_index_add_mul_sub_88)
        /*0014*/ 	.word	0x00000000


	//----- nvinfo : EIATTR_FRAME_SIZE
	.align		4
.L_3:
        /*0018*/ 	.byte	0x04, 0x11
        /*001a*/ 	.short	(.L_5 - .L_4)
	.align		4
.L_4:
        /*001c*/ 	.word	index@(triton_poi_fused__unsafe_index_add_mul_sub_88)
        /*0020*/ 	.word	0x00000000


	//----- nvinfo : EIATTR_MIN_STACK_SIZE
	.align		4
.L_5:
        /*0024*/ 	.byte	0x04, 0x12
        /*0026*/ 	.short	(.L_7 - .L_6)
	.align		4
.L_6:
        /*0028*/ 	.word	index@(triton_poi_fused__unsafe_index_add_mul_sub_88)
        /*002c*/ 	.word	0x00000000
.L_7:


//--------------------- .nv.info.triton_poi_fused__unsafe_index_add_mul_sub_88 --------------------------
	.section	.nv.info.triton_poi_fused__unsafe_index_add_mul_sub_88,"",@"SHT_CUDA_INFO"
	.sectionflags	@""
	.align	4


	//----- nvinfo : EIATTR_CUDA_API_VERSION
	.align		4
        /*0000*/ 	.byte	0x04, 0x37
        /*0002*/ 	.short	(.L_9 - .L_8)
.L_8:
        /*0004*/ 	.word	0x0000007c


	//----- nvinfo : EIATTR_KPARAM_INFO
	.align		4
.L_9:
        /*0008*/ 	.byte	0x04, 0x17
        /*000a*/ 	.short	(.L_11 - .L_10)
.L_10:
        /*000c*/ 	.word	0x00000000
        /*0010*/ 	.short	0x0006
        /*0012*/ 	.short	0x0030
        /*0014*/ 	.byte	0x00, 0xf0, 0x11, 0x00


	//----- nvinfo : EIATTR_KPARAM_INFO
	.align		4
.L_11:
        /*0018*/ 	.byte	0x04, 0x17
        /*001a*/ 	.short	(.L_13 - .L_12)
.L_12:
        /*001c*/ 	.word	0x00000000
        /*0020*/ 	.short	0x0005
        /*0022*/ 	.short	0x0028
        /*0024*/ 	.byte	0x00, 0xf4, 0x21, 0x00


	//----- nvinfo : EIATTR_KPARAM_INFO
	.align		4
.L_13:
        /*0028*/ 	.byte	0x04, 0x17
        /*002a*/ 	.short	(.L_15 - .L_14)
.L_14:
        /*002c*/ 	.word	0x00000000
        /*0030*/ 	.short	0x0004
        /*0032*/ 	.short	0x0020
        /*0034*/ 	.byte	0x00, 0xf4, 0x21, 0x00


	//----- nvinfo : EIATTR_KPARAM_INFO
	.align		4
.L_15:
        /*0038*/ 	.byte	0x04, 0x17
        /*003a*/ 	.short	(.L_17 - .L_16)
.L_16:
        /*003c*/ 	.word	0x00000000
        /*0040*/ 	.short	0x0003
        /*0042*/ 	.short	0x0018
        /*0044*/ 	.byte	0x00, 0xf4, 0x21, 0x00


	//----- nvinfo : EIATTR_KPARAM_INFO
	.align		4
.L_17:
        /*0048*/ 	.byte	0x04, 0x17
        /*004a*/ 	.short	(.L_19 - .L_18)
.L_18:
        /*004c*/ 	.word	0x00000000
        /*0050*/ 	.short	0x0002
        /*0052*/ 	.short	0x0010
        /*0054*/ 	.byte	0x00, 0xf4, 0x21, 0x00


	//----- nvinfo : EIATTR_KPARAM_INFO
	.align		4
.L_19:
        /*0058*/ 	.byte	0x04, 0x17
        /*005a*/ 	.short	(.L_21 - .L_20)
.L_20:
        /*005c*/ 	.word	0x00000000
        /*0060*/ 	.short	0x0001
        /*0062*/ 	.short	0x0008
        /*0064*/ 	.byte	0x00, 0xf4, 0x21, 0x00


	//----- nvinfo : EIATTR_KPARAM_INFO
	.align		4
.L_21:
        /*0068*/ 	.byte	0x04, 0x17
        /*006a*/ 	.short	(.L_23 - .L_22)
.L_22:
        /*006c*/ 	.word	0x00000000
        /*0070*/ 	.short	0x0000
        /*0072*/ 	.short	0x0000
        /*0074*/ 	.byte	0x00, 0xf4, 0x21, 0x00


	//----- nvinfo : EIATTR_SPARSE_MMA_MASK
	.align		4
.L_23:
        /*0078*/ 	.byte	0x03, 0x50
        /*007a*/ 	.short	0x0000


	//----- nvinfo : EIATTR_MAXREG_COUNT
	.align		4
        /*007c*/ 	.byte	0x03, 0x1b
        /*007e*/ 	.short	0x00ff


	//----- nvinfo : EIATTR_EXIT_INSTR_OFFSETS
	.align		4
        /*0080*/ 	.byte	0x04, 0x1c
        /*0082*/ 	.short	(.L_25 - .L_24)


	//   ....[0]....
.L_24:
        /*0084*/ 	.word	0x000001a0


	//----- nvinfo : EIATTR_REQNTID
	.align		4
.L_25:
        /*0088*/ 	.byte	0x04, 0x10
        /*008a*/ 	.short	(.L_27 - .L_26)
.L_26:
        /*008c*/ 	.word	0x00000080
        /*0090*/ 	.word	0x00000001
        /*0094*/ 	.word	0x00000001


	//----- nvinfo : EIATTR_CBANK_PARAM_SIZE
	.align		4
.L_27:
        /*0098*/ 	.byte	0x03, 0x19
        /*009a*/ 	.short	0x0034


	//----- nvinfo : EIATTR_PARAM_CBANK
	.align		4
        /*009c*/ 	.byte	0x04, 0x0a
        /*009e*/ 	.short	(.L_29 - .L_28)
	.align		4
.L_28:
        /*00a0*/ 	.word	index@(.nv.constant0.triton_poi_fused__unsafe_index_add_mul_sub_88)
        /*00a4*/ 	.short	0x0210
        /*00a6*/ 	.short	0x0034


	//----- nvinfo : EIATTR_SW_WAR
	.align		4
.L_29:
        /*00a8*/ 	.byte	0x04, 0x36
        /*00aa*/ 	.short	(.L_31 - .L_30)
.L_30:
        /*00ac*/ 	.word	0x00000008
.L_31:


//--------------------- .nv.callgraph             --------------------------
	.section	.nv.callgraph,"",@"SHT_CUDA_CALLGRAPH"
	.align	4
	.sectionentsize	8
	.align		4
        /*0000*/ 	.word	0x00000000
	.align		4
        /*0004*/ 	.word	0xffffffff
	.align		4
        /*0008*/ 	.word	0x00000000
	.align		4
        /*000c*/ 	.word	0xfffffffe
	.align		4
        /*0010*/ 	.word	0x00000000
	.align		4
        /*0014*/ 	.word	0xfffffffd
	.align		4
        /*0018*/ 	.word	0x00000000
	.align		4
        /*001c*/ 	.word	0xfffffffc


//--------------------- .text.triton_poi_fused__unsafe_index_add_mul_sub_88 --------------------------
	.section	.text.triton_poi_fused__unsafe_index_add_mul_sub_88,"ax",@progbits
	.align	128
        .global         triton_poi_fused__unsafe_index_add_mul_sub_88
        .type           triton_poi_fused__unsafe_index_add_mul_sub_88,@function
        .size           triton_poi_fused__unsafe_index_add_mul_sub_88,(.L_x_1 - triton_poi_fused__unsafe_index_add_mul_sub_88)
        .other          triton_poi_fused__unsafe_index_add_mul_sub_88,@"STO_CUDA_ENTRY STV_DEFAULT"
triton_poi_fused__unsafe_index_add_mul_sub_88:
.text.triton_poi_fused__unsafe_index_add_mul_sub_88:
[----:B------:R-:W-:Y:S01]  /*0000*/  LDC R1, c[0x0][0x28] ;  /* 0x00000a00ff017b82 */ /* 0x000fe20000000800 */
[----:B------:R-:W1:Y:S07]  /*0010*/  S2R R0, SR_TID.X ;  /* 0x0000000000007919 */ /* 0x000e6e0000002100 */
[----:B------:R-:W2:Y:S01]  /*0020*/  LDC.64 R4, c[0x0][0x220] ;  /* 0x00008800ff047b82 */ /* 0x000ea20000000a00 */
[----:B------:R-:W-:Y:S01]  /*0030*/  ULDC.64 UR4, c[0x0][0x208] ;  /* 0x0000820000047ab9 */ /* 0x000fe20000000a00 */
[----:B------:R-:W3:Y:S06]  /*0040*/  S2R R9, SR_CTAID.X ;  /* 0x0000000000097919 */ /* 0x000eec0000002500 */
[----:B------:R-:W4:Y:S01]  /*0050*/  LDC.64 R2, c[0x0][0x230] ;  /* 0x00008c00ff027b82 */ /* 0x000f220000000a00 */
[----:B-1----:R-:W-:-:S02]  /*0060*/  LOP3.LUT R0, R0, 0x7f, RZ, 0xc0, !PT ;  /* 0x0000007f00007812 */ /* 0x002fc400078ec0ff */
[--C-:B---3--:R-:W-:Y:S02]  /*0070*/  SHF.R.U32.HI R6, RZ, 0x18, R9.reuse ;  /* 0x00000018ff067819 */ /* 0x108fe40000011609 */
[----:B------:R-:W-:Y:S01]  /*0080*/  SHF.R.S32.HI R7, RZ, 0x18, R9 ;  /* 0x00000018ff077819 */ /* 0x000fe20000011409 */
[----:B------:R-:W-:Y:S01]  /*0090*/  IMAD R9, R9, 0x80, R0 ;  /* 0x0000008009097824 */ /* 0x000fe200078e0200 */
[----:B------:R-:W-:Y:S02]  /*00a0*/  SGXT.U32 R0, R6, 0x1 ;  /* 0x000000010600781a */ /* 0x000fe40000000000 */
[----:B------:R-:W-:-:S03]  /*00b0*/  SGXT R6, R7, 0x1 ;  /* 0x000000010706781a */ /* 0x000fc60000000200 */
[----:B------:R-:W-:Y:S01]  /*00c0*/  IMAD.IADD R0, R9, 0x1, R0 ;  /* 0x0000000109007824 */ /* 0x000fe200078e0200 */
[----:B------:R-:W-:-:S04]  /*00d0*/  LEA.HI R6, R6, R9, RZ, 0x2 ;  /* 0x0000000906067211 */ /* 0x000fc800078f10ff */
[----:B------:R-:W-:Y:S02]  /*00e0*/  LOP3.LUT R0, R0, 0xfffffffe, RZ, 0xc0, !PT ;  /* 0xfffffffe00007812 */ /* 0x000fe400078ec0ff */
[----:B------:R-:W-:-:S03]  /*00f0*/  SHF.R.S32.HI R11, RZ, 0x2, R6 ;  /* 0x00000002ff0b7819 */ /* 0x000fc60000011406 */
[----:B------:R-:W-:Y:S02]  /*0100*/  IMAD.IADD R7, R9, 0x1, -R0 ;  /* 0x0000000109077824 */ /* 0x000fe400078e0a00 */
[----:B--2---:R-:W-:-:S04]  /*0110*/  IMAD.WIDE R4, R11, 0x4, R4 ;  /* 0x000000040b047825 */ /* 0x004fc800078e0204 */
[----:B----4-:R-:W-:Y:S02]  /*0120*/  IMAD.WIDE R2, R7, 0x4, R2 ;  /* 0x0000000407027825 */ /* 0x010fe400078e0202 */
[----:B------:R-:W2:Y:S01]  /*0130*/  LDG.E.EL R4, desc[UR4][R4.64] ;  /* 0x0000000404047981 */ /* 0x000ea2000c2e1900 */
[----:B------:R-:W1:Y:S03]  /*0140*/  LDC.64 R6, c[0x0][0x238] ;  /* 0x00008e00ff067b82 */ /* 0x000e660000000a00 */
[----:B------:R-:W3:Y:S01]  /*0150*/  LDG.E.EL R3, desc[UR4][R2.64] ;  /* 0x0000000402037981 */ /* 0x000ee2000c2e1900 */
[----:B-1----:R-:W-:-:S04]  /*0160*/  IMAD.WIDE R6, R9, 0x4, R6 ;  /* 0x0000000409067825 */ /* 0x002fc800078e0206 */
[----:B--2---:R-:W-:-:S04]  /*0170*/  FADD R0, R4, -R4 ;  /* 0x8000000404007221 */ /* 0x004fc80000000000 */
[----:B---3--:R-:W-:-:S05]  /*0180*/  FFMA R9, R3, R0, R4 ;  /* 0x0000000003097223 */ /* 0x008fca0000000004 */
[----:B------:R-:W-:Y:S01]  /*0190*/  STG.E desc[UR4][R6.64], R9 ;  /* 0x0000000906007986 */ /* 0x000fe2000c101904 */
[----:B------:R-:W-:Y:S05]  /*01a0*/  EXIT ;  /* 0x000000000000794d */ /* 0x000fea0003800000 */
.L_x_0:
[----:B------:R-:W-:-:S00]  /*01b0*/  BRA `(.L_x_0) ;  /* 0xfffffffc00fc7947 */ /* 0x000fc0000383ffff */
[----:B------:R-:W-:-:S00]  /*01c0*/  NOP ;  /* 0x0000000000007918 */ /* 0x000fc00000000000 */
        /* <DEDUP_REMOVED lines=11> */
.L_x_1:


//--------------------- .nv.constant0.triton_poi_fused__unsafe_index_add_mul_sub_88 --------------------------
	.section	.nv.constant0.triton_poi_fused__unsafe_index_add_mul_sub_88,"a",@progbits
	.sectionflags	@""
	.align	4
.nv.constant0.triton_poi_fused__unsafe_index_add_mul_sub_88:
	.zero		580
